	.headerflags	@"EF_CUDA_TEXMODE_UNIFIED EF_CUDA_64BIT_ADDRESS EF_CUDA_ACCELERATORS EF_CUDA_SM90 EF_CUDA_VIRTUAL_SM(EF_CUDA_SM90)"
	.elftype	@"ET_EXEC"


//--------------------- .nv.info                  --------------------------
	.section	.nv.info,"",@"SHT_CUDA_INFO"
	.align	4


	//----- nvinfo : EIATTR_REGCOUNT
	.align		4
        /*0000*/ 	.byte	0x04, 0x2f
        /*0002*/ 	.short	(.L_2 - .L_1)
	.align		4
.L_1:
        /*0004*/ 	.word	index@(triton_poi_fused_add_mul_pow_sqrt_tanh_13)
        /*0008*/ 	.word	0x00000030


	//----- nvinfo : EIATTR_MIN_STACK_SIZE
	.align		4
.L_2:
        /*000c*/ 	.byte	0x04, 0x12
        /*000e*/ 	.short	(.L_4 - .L_3)
	.align		4
.L_3:
        /*0010*/ 	.word	index@(triton_poi_fused_add_mul_pow_sqrt_tanh_13)
        /*0014*/ 	.word	0x00000000


	//----- nvinfo : EIATTR_FRAME_SIZE
	.align		4
.L_4:
        /*0018*/ 	.byte	0x04, 0x11
        /*001a*/ 	.short	(.L_6 - .L_5)
	.align		4
.L_5:
        /*001c*/ 	.word	index@(triton_poi_fused_add_mul_pow_sqrt_tanh_13)
        /*0020*/ 	.word	0x00000000


	//----- nvinfo : EIATTR_MIN_STACK_SIZE
	.align		4
.L_6:
        /*0024*/ 	.byte	0x04, 0x12
        /*0026*/ 	.short	(.L_8 - .L_7)
	.align		4
.L_7:
        /*0028*/ 	.word	index@(triton_poi_fused_add_mul_pow_sqrt_tanh_13)
        /*002c*/ 	.word	0x00000000
.L_8:


//--------------------- .nv.info.triton_poi_fused_add_mul_pow_sqrt_tanh_13 --------------------------
	.section	.nv.info.triton_poi_fused_add_mul_pow_sqrt_tanh_13,"",@"SHT_CUDA_INFO"
	.sectionflags	@""
	.align	4


	//----- nvinfo : EIATTR_CUDA_API_VERSION
	.align		4
        /*0000*/ 	.byte	0x04, 0x37
        /*0002*/ 	.short	(.L_10 - .L_9)
.L_9:
        /*0004*/ 	.word	0x0000007c


	//----- nvinfo : EIATTR_KPARAM_INFO
	.align		4
.L_10:
        /*0008*/ 	.byte	0x04, 0x17
        /*000a*/ 	.short	(.L_12 - .L_11)
.L_11:
        /*000c*/ 	.word	0x00000000
        /*0010*/ 	.short	0x0004
        /*0012*/ 	.short	0x001c
        /*0014*/ 	.byte	0x00, 0xf0, 0x11, 0x00


	//----- nvinfo : EIATTR_KPARAM_INFO
	.align		4
.L_12:
        /*0018*/ 	.byte	0x04, 0x17
        /*001a*/ 	.short	(.L_14 - .L_13)
.L_13:
        /*001c*/ 	.word	0x00000000
        /*0020*/ 	.short	0x0003
        /*0022*/ 	.short	0x0018
        /*0024*/ 	.byte	0x00, 0xf0, 0x11, 0x00


	//----- nvinfo : EIATTR_KPARAM_INFO
	.align		4
.L_14:
        /*0028*/ 	.byte	0x04, 0x17
        /*002a*/ 	.short	(.L_16 - .L_15)
.L_15:
        /*002c*/ 	.word	0x00000000
        /*0030*/ 	.short	0x0002
        /*0032*/ 	.short	0x0010
        /*0034*/ 	.byte	0x00, 0xf4, 0x21, 0x00


	//----- nvinfo : EIATTR_KPARAM_INFO
	.align		4
.L_16:
        /*0038*/ 	.byte	0x04, 0x17
        /*003a*/ 	.short	(.L_18 - .L_17)
.L_17:
        /*003c*/ 	.word	0x00000000
        /*0040*/ 	.short	0x0001
        /*0042*/ 	.short	0x0008
        /*0044*/ 	.byte	0x00, 0xf4, 0x21, 0x00


	//----- nvinfo : EIATTR_KPARAM_INFO
	.align		4
.L_18:
        /*0048*/ 	.byte	0x04, 0x17
        /*004a*/ 	.short	(.L_20 - .L_19)
.L_19:
        /*004c*/ 	.word	0x00000000
        /*0050*/ 	.short	0x0000
        /*0052*/ 	.short	0x0000
        /*0054*/ 	.byte	0x00, 0xf4, 0x21, 0x00


	//----- nvinfo : EIATTR_SPARSE_MMA_MASK
	.align		4
.L_20:
        /*0058*/ 	.byte	0x03, 0x50
        /*005a*/ 	.short	0x0000


	//----- nvinfo : EIATTR_MAXREG_COUNT
	.align		4
        /*005c*/ 	.byte	0x03, 0x1b
        /*005e*/ 	.short	0x00ff


	//----- nvinfo : EIATTR_EXIT_INSTR_OFFSETS
	.align		4
        /*0060*/ 	.byte	0x04, 0x1c
        /*0062*/ 	.short	(.L_22 - .L_21)


	//   ....[0]....
.L_21:
        /*0064*/ 	.word	0x00002620


	//   ....[1]....
        /*0068*/ 	.word	0x00002640


	//----- nvinfo : EIATTR_REQNTID
	.align		4
.L_22:
        /*006c*/ 	.byte	0x04, 0x10
        /*006e*/ 	.short	(.L_24 - .L_23)
.L_23:
        /*0070*/ 	.word	0x00000100
        /*0074*/ 	.word	0x00000001
        /*0078*/ 	.word	0x00000001


	//----- nvinfo : EIATTR_CRS_STACK_SIZE
	.align		4
.L_24:
        /*007c*/ 	.byte	0x04, 0x1e
        /*007e*/ 	.short	(.L_26 - .L_25)
.L_25:
        /*0080*/ 	.word	0x00000000


	//----- nvinfo : EIATTR_CBANK_PARAM_SIZE
	.align		4
.L_26:
        /*0084*/ 	.byte	0x03, 0x19
        /*0086*/ 	.short	0x0020


	//----- nvinfo : EIATTR_PARAM_CBANK
	.align		4
        /*0088*/ 	.byte	0x04, 0x0a
        /*008a*/ 	.short	(.L_28 - .L_27)
	.align		4
.L_27:
        /*008c*/ 	.word	index@(.nv.constant0.triton_poi_fused_add_mul_pow_sqrt_tanh_13)
        /*0090*/ 	.short	0x0210
        /*0092*/ 	.short	0x0020


	//----- nvinfo : EIATTR_SW_WAR
	.align		4
.L_28:
        /*0094*/ 	.byte	0x04, 0x36
        /*0096*/ 	.short	(.L_30 - .L_29)
.L_29:
        /*0098*/ 	.word	0x00000008
.L_30:


//--------------------- .nv.callgraph             --------------------------
	.section	.nv.callgraph,"",@"SHT_CUDA_CALLGRAPH"
	.align	4
	.sectionentsize	8
	.align		4
        /*0000*/ 	.word	0x00000000
	.align		4
        /*0004*/ 	.word	0xffffffff
	.align		4
        /*0008*/ 	.word	0x00000000
	.align		4
        /*000c*/ 	.word	0xfffffffe
	.align		4
        /*0010*/ 	.word	0x00000000
	.align		4
        /*0014*/ 	.word	0xfffffffd
	.align		4
        /*0018*/ 	.word	0x00000000
	.align		4
        /*001c*/ 	.word	0xfffffffc


//--------------------- .nv.constant4             --------------------------
	.section	.nv.constant4,"a",@progbits
	.align	8
	.align		8
.nv.constant4:
        /*0000*/ 	.dword	_$_str


//--------------------- .text.triton_poi_fused_add_mul_pow_sqrt_tanh_13 --------------------------
	.section	.text.triton_poi_fused_add_mul_pow_sqrt_tanh_13,"ax",@progbits
	.sectionflags	@"SHF_BARRIERS=1"
	.align	128
        .global         triton_poi_fused_add_mul_pow_sqrt_tanh_13
        .type           triton_poi_fused_add_mul_pow_sqrt_tanh_13,@function
        .size           triton_poi_fused_add_mul_pow_sqrt_tanh_13,(.L_x_49 - triton_poi_fused_add_mul_pow_sqrt_tanh_13)
        .other          triton_poi_fused_add_mul_pow_sqrt_tanh_13,@"STO_CUDA_ENTRY STV_DEFAULT"
triton_poi_fused_add_mul_pow_sqrt_tanh_13:
.text.triton_poi_fused_add_mul_pow_sqrt_tanh_13:
[----:B------:R-:W0:Y:S02]  /*0000*/  LDC R1, c[0x0][0x28] ;  /* 0x00000a00ff017b82 */ /* 0x000e240000000800 */
[----:B------:R-:W1:Y:S01]  /*0010*/  S2R R30, SR_CTAID.X ;  /* 0x00000000001e7919 */ /* 0x000e620000002500 */
[----:B------:R-:W2:Y:S01]  /*0020*/  LDC.64 R2, c[0x0][0x210] ;  /* 0x00008400ff027b82 */ /* 0x000ea20000000a00 */
[----:B------:R-:W-:Y:S02]  /*0030*/  CS2R R12, SRZ ;  /* 0x00000000000c7805 */ /* 0x000fe4000001ff00 */
[----:B------:R-:W-:Y:S01]  /*0040*/  CS2R R14, SRZ ;  /* 0x00000000000e7805 */ /* 0x000fe2000001ff00 */
[----:B------:R-:W3:Y:S01]  /*0050*/  S2R R40, SR_TID.X ;  /* 0x0000000000287919 */ /* 0x000ee20000002100 */
[----:B------:R-:W-:Y:S01]  /*0060*/  ULDC.64 UR6, c[0x0][0x208] ;  /* 0x0000820000067ab9 */ /* 0x000fe20000000a00 */
[----:B------:R-:W4:Y:S01]  /*0070*/  S2R R28, SR_CTAID.Y ;  /* 0x00000000001c7919 */ /* 0x000f220000002600 */
[----:B-1----:R-:W-:Y:S02]  /*0080*/  SHF.L.U32 R30, R30, 0x7, RZ ;  /* 0x000000071e1e7819 */ /* 0x002fe400000006ff */
[----:B---3--:R-:W-:-:S02]  /*0090*/  SHF.L.U32 R29, R40, 0x2, RZ ;  /* 0x00000002281d7819 */ /* 0x008fc400000006ff */
[----:B------:R-:W-:Y:S02]  /*00a0*/  SHF.R.U32.HI R41, RZ, 0x5, R40 ;  /* 0x00000005ff297819 */ /* 0x000fe40000011628 */
[----:B----4-:R-:W-:Y:S02]  /*00b0*/  SHF.L.U32 R28, R28, 0x5, RZ ;  /* 0x000000051c1c7819 */ /* 0x010fe400000006ff */
[----:B------:R-:W-:Y:S02]  /*00c0*/  LOP3.LUT R5, R30, 0x7c, R29, 0xf8, !PT ;  /* 0x0000007c1e057812 */ /* 0x000fe400078ef81d */
[----:B------:R-:W-:Y:S02]  /*00d0*/  SGXT.U32 R41, R41, 0x3 ;  /* 0x000000032929781a */ /* 0x000fe40000000000 */
[----:B------:R-:W-:Y:S02]  /*00e0*/  ISETP.GE.AND P0, PT, R5, 0x1800, PT ;  /* 0x000018000500780c */ /* 0x000fe40003f06270 */
[----:B------:R-:W-:-:S02]  /*00f0*/  LOP3.LUT R38, R28, R41, RZ, 0xfc, !PT ;  /* 0x000000291c267212 */ /* 0x000fc400078efcff */
[----:B------:R-:W-:Y:S02]  /*0100*/  LOP3.LUT R0, R28, 0x8, R41, 0xfe, !PT ;  /* 0x000000081c007812 */ /* 0x000fe400078efe29 */
[C---:B------:R-:W-:Y:S01]  /*0110*/  ISETP.LT.AND P4, PT, R38.reuse, 0x20, !P0 ;  /* 0x000000202600780c */ /* 0x040fe20004781270 */
[----:B------:R-:W-:-:S04]  /*0120*/  IMAD R38, R38, 0x1800, R5 ;  /* 0x0000180026267824 */ /* 0x000fc800078e0205 */
[----:B--2---:R-:W-:-:S08]  /*0130*/  IMAD.WIDE R4, R38, 0x4, R2 ;  /* 0x0000000426047825 */ /* 0x004fd000078e0202 */
[----:B------:R1:W2:Y:S01]  /*0140*/  @P4 LDG.E.EL.128 R12, desc[UR6][R4.64] ;  /* 0x00000006040c4981 */ /* 0x0002a2000c2e1d00 */
[----:B------:R-:W-:Y:S02]  /*0150*/  ISETP.LT.AND P3, PT, R0, 0x20, !P0 ;  /* 0x000000200000780c */ /* 0x000fe40004761270 */
[----:B------:R-:W-:Y:S02]  /*0160*/  CS2R R20, SRZ ;  /* 0x0000000000147805 */ /* 0x000fe4000001ff00 */
[----:B------:R-:W-:Y:S02]  /*0170*/  LOP3.LUT R0, R28, 0x10, R41, 0xfe, !PT ;  /* 0x000000101c007812 */ /* 0x000fe400078efe29 */
[----:B------:R-:W-:Y:S02]  /*0180*/  CS2R R22, SRZ ;  /* 0x0000000000167805 */ /* 0x000fe4000001ff00 */
[----:B------:R-:W-:Y:S02]  /*0190*/  IADD3 R37, R38, 0xc000, RZ ;  /* 0x0000c00026257810 */ /* 0x000fe40007ffe0ff */
[----:B------:R-:W-:-:S02]  /*01a0*/  ISETP.LT.AND P2, PT, R0, 0x20, !P0 ;  /* 0x000000200000780c */ /* 0x000fc40004741270 */
[----:B------:R-:W-:Y:S01]  /*01b0*/  IADD3 R36, R38, 0x18000, RZ ;  /* 0x0001800026247810 */ /* 0x000fe20007ffe0ff */
[--C-:B------:R-:W-:Y:S01]  /*01c0*/  IMAD.WIDE R6, R37, 0x4, R2.reuse ;  /* 0x0000000425067825 */ /* 0x100fe200078e0202 */
[----:B------:R-:W-:Y:S02]  /*01d0*/  CS2R R16, SRZ ;  /* 0x0000000000107805 */ /* 0x000fe4000001ff00 */
[----:B------:R-:W-:Y:S02]  /*01e0*/  CS2R R18, SRZ ;  /* 0x0000000000127805 */ /* 0x000fe4000001ff00 */
[----:B------:R-:W-:Y:S01]  /*01f0*/  LOP3.LUT R8, R28, 0x18, R41, 0xfe, !PT ;  /* 0x000000181c087812 */ /* 0x000fe200078efe29 */
[----:B-1----:R-:W-:Y:S01]  /*0200*/  IMAD.WIDE R4, R36, 0x4, R2 ;  /* 0x0000000424047825 */ /* 0x002fe200078e0202 */
[----:B------:R2:W3:Y:S02]  /*0210*/  @P3 LDG.E.EL.128 R20, desc[UR6][R6.64] ;  /* 0x0000000606143981 */ /* 0x0004e4000c2e1d00 */
[----:B------:R-:W-:-:S02]  /*0220*/  ISETP.LT.AND P0, PT, R8, 0x20, !P0 ;  /* 0x000000200800780c */ /* 0x000fc40004701270 */
[----:B------:R-:W5:Y:S01]  /*0230*/  @P2 LDG.E.EL.128 R16, desc[UR6][R4.64] ;  /* 0x0000000604102981 */ /* 0x000f62000c2e1d00 */
[----:B------:R-:W-:Y:S02]  /*0240*/  IADD3 R35, R38, 0x24000, RZ ;  /* 0x0002400026237810 */ /* 0x000fe40007ffe0ff */
[----:B------:R-:W-:Y:S02]  /*0250*/  CS2R R8, SRZ ;  /* 0x0000000000087805 */ /* 0x000fe4000001ff00 */
[----:B------:R-:W-:Y:S01]  /*0260*/  CS2R R10, SRZ ;  /* 0x00000000000a7805 */ /* 0x000fe2000001ff00 */
[----:B------:R-:W-:Y:S01]  /*0270*/  IMAD.WIDE R2, R35, 0x4, R2 ;  /* 0x0000000423027825 */ /* 0x000fe200078e0202 */
[----:B------:R-:W-:Y:S04]  /*0280*/  BSSY B0, `(.L_x_0) ;  /* 0x0000024000007945 */ /* 0x000fe80003800000 */
[----:B------:R1:W5:Y:S01]  /*0290*/  @P0 LDG.E.EL.128 R8, desc[UR6][R2.64] ;  /* 0x0000000602080981 */ /* 0x000362000c2e1d00 */
[----:B--2---:R-:W-:-:S04]  /*02a0*/  FMUL R7, R12, R12 ;  /* 0x0000000c0c077220 */ /* 0x004fc80000400000 */
[----:B------:R-:W-:-:S04]  /*02b0*/  FMUL R7, R7, R12 ;  /* 0x0000000c07077220 */ /* 0x000fc80000400000 */
[----:B------:R-:W-:-:S04]  /*02c0*/  FFMA R7, R7, 0.044714998453855514526, R12 ;  /* 0x3d37271307077823 */ /* 0x000fc8000000000c */
[----:B------:R-:W-:-:S04]  /*02d0*/  FMUL R24, R7, 0.79788458347320556641 ;  /* 0x3f4c422a07187820 */ /* 0x000fc80000400000 */
[----:B------:R-:W-:Y:S01]  /*02e0*/  FADD.FTZ R27, |R24|, -RZ ;  /* 0x800000ff181b7221 */ /* 0x000fe20000010200 */
[----:B------:R-:W-:-:S04]  /*02f0*/  FMUL R0, R13, R13 ;  /* 0x0000000d0d007220 */ /* 0x000fc80000400000 */
[----:B------:R-:W-:Y:S01]  /*0300*/  FSETP.GE.AND P1, PT, R27, 0.60000002384185791016, PT ;  /* 0x3f19999a1b00780b */ /* 0x000fe20003f26000 */
[-C--:B------:R-:W-:Y:S01]  /*0310*/  FMUL R7, R14, R14.reuse ;  /* 0x0000000e0e077220 */ /* 0x080fe20000400000 */
[----:B------:R-:W-:Y:S01]  /*0320*/  FMUL R6, R0, R13 ;  /* 0x0000000d00067220 */ /* 0x000fe20000400000 */
[-C--:B------:R-:W-:Y:S02]  /*0330*/  FMUL R0, R15, R15.reuse ;  /* 0x0000000f0f007220 */ /* 0x080fe40000400000 */
[----:B------:R-:W-:Y:S01]  /*0340*/  FMUL R7, R7, R14 ;  /* 0x0000000e07077220 */ /* 0x000fe20000400000 */
[----:B------:R-:W-:Y:S01]  /*0350*/  FFMA R6, R6, 0.044714998453855514526, R13 ;  /* 0x3d37271306067823 */ /* 0x000fe2000000000d */
[----:B-1----:R-:W-:Y:S01]  /*0360*/  FMUL R2, R0, R15 ;  /* 0x0000000f00027220 */ /* 0x002fe20000400000 */
[----:B---3--:R-:W-:Y:S01]  /*0370*/  FMUL R3, R20, R20 ;  /* 0x0000001414037220 */ /* 0x008fe20000400000 */
[----:B------:R-:W-:Y:S01]  /*0380*/  FFMA R26, R7, 0.044714998453855514526, R14 ;  /* 0x3d372713071a7823 */ /* 0x000fe2000000000e */
[----:B------:R-:W-:-:S03]  /*0390*/  FMUL R25, R6, 0.79788458347320556641 ;  /* 0x3f4c422a06197820 */ /* 0x000fc60000400000 */
[----:B------:R-:W-:Y:S05]  /*03a0*/  @!P1 BRA `(.L_x_1) ;  /* 0x0000000000289947 */ /* 0x000fea0003800000 */
[C---:B------:R-:W-:Y:S01]  /*03b0*/  FMUL R0, R27.reuse, 2.8853900432586669922 ;  /* 0x4038aa3b1b007820 */ /* 0x040fe20000400000 */
[----:B------:R-:W-:Y:S01]  /*03c0*/  HFMA2.MMA R5, -RZ, RZ, 1.875, 0 ;  /* 0x3f800000ff057435 */ /* 0x000fe200000001ff */
[----:B------:R-:W-:-:S04]  /*03d0*/  FSETP.GE.AND P1, PT, R27, 9.010913848876953125, PT ;  /* 0x41102cb41b00780b */ /* 0x000fc80003f26000 */
[----:B------:R-:W1:Y:S02]  /*03e0*/  MUFU.EX2 R0, R0 ;  /* 0x0000000000007308 */ /* 0x000e640000000800 */
[----:B-1----:R-:W-:-:S06]  /*03f0*/  FADD R4, R0, 1 ;  /* 0x3f80000000047421 */ /* 0x002fcc0000000000 */
[----:B------:R-:W1:Y:S02]  /*0400*/  MUFU.RCP R4, R4 ;  /* 0x0000000400047308 */ /* 0x000e640000001000 */
[----:B-1----:R-:W-:-:S05]  /*0410*/  FFMA.FTZ R5, R4, -2, R5 ;  /* 0xc000000004057823 */ /* 0x002fca0000010005 */
[----:B------:R-:W-:-:S04]  /*0420*/  FSEL R5, R5, 1, !P1 ;  /* 0x3f80000005057808 */ /* 0x000fc80004800000 */
[----:B------:R-:W-:Y:S01]  /*0430*/  LOP3.LUT R24, R5, 0x80000000, R24, 0xf8, !PT ;  /* 0x8000000005187812 */ /* 0x000fe200078ef818 */
[----:B------:R-:W-:Y:S06]  /*0440*/  BRA `(.L_x_2) ;  /* 0x00000000001c7947 */ /* 0x000fec0003800000 */
.L_x_1:
[----:B------:R-:W-:Y:S01]  /*0450*/  MOV R0, 0x3c80f082 ;  /* 0x3c80f08200007802 */ /* 0x000fe20000000f00 */
[----:B------:R-:W-:-:S04]  /*0460*/  FMUL R5, R24, R24 ;  /* 0x0000001818057220 */ /* 0x000fc80000400000 */
[----:B------:R-:W-:-:S04]  /*0470*/  FFMA.FTZ R0, R5, R0, -0.052303962409496307373 ;  /* 0xbd563cae05007423 */ /* 0x000fc80000010000 */
[----:B------:R-:W-:-:S04]  /*0480*/  FFMA.FTZ R0, R5, R0, 0.1331529766321182251 ;  /* 0x3e08594105007423 */ /* 0x000fc80000010000 */
[----:B------:R-:W-:-:S04]  /*0490*/  FFMA.FTZ R0, R5, R0, -0.33332768082618713379 ;  /* 0xbeaaa9ed05007423 */ /* 0x000fc80000010000 */
[----:B------:R-:W-:-:S04]  /*04a0*/  FFMA.FTZ R5, R5, R0, RZ ;  /* 0x0000000005057223 */ /* 0x000fc800000100ff */
[----:B------:R-:W-:-:S07]  /*04b0*/  FFMA.FTZ R24, R24, R5, R24 ;  /* 0x0000000518187223 */ /* 0x000fce0000010018 */
.L_x_2:
[----:B------:R-:W-:Y:S05]  /*04c0*/  BSYNC B0 ;  /* 0x0000000000007941 */ /* 0x000fea0003800000 */
.L_x_0:
[----:B------:R-:W-:Y:S01]  /*04d0*/  FADD.FTZ R7, |R25|, -RZ ;  /* 0x800000ff19077221 */ /* 0x000fe20000010200 */
[----:B------:R-:W-:Y:S01]  /*04e0*/  BSSY B0, `(.L_x_3) ;  /* 0x0000018000007945 */ /* 0x000fe20003800000 */
[----:B------:R-:W-:Y:S01]  /*04f0*/  FMUL R3, R3, R20 ;  /* 0x0000001403037220 */ /* 0x000fe20000400000 */
[----:B------:R-:W-:Y:S01]  /*0500*/  FFMA R2, R2, 0.044714998453855514526, R15 ;  /* 0x3d37271302027823 */ /* 0x000fe2000000000f */
[----:B------:R-:W-:Y:S01]  /*0510*/  FMUL R26, R26, 0.79788458347320556641 ;  /* 0x3f4c422a1a1a7820 */ /* 0x000fe20000400000 */
[----:B------:R-:W-:Y:S01]  /*0520*/  FSETP.GE.AND P1, PT, R7, 0.60000002384185791016, PT ;  /* 0x3f19999a0700780b */ /* 0x000fe20003f26000 */
[----:B------:R-:W-:-:S12]  /*0530*/  FMUL R4, R21, R21 ;  /* 0x0000001515047220 */ /* 0x000fd80000400000 */
        /* <DEDUP_REMOVED lines=11> */
.L_x_4:
[----:B------:R-:W-:Y:S01]  /*05f0*/  MOV R0, 0x3c80f082 ;  /* 0x3c80f08200007802 */ /* 0x000fe20000000f00 */
[----:B------:R-:W-:-:S04]  /*0600*/  FMUL R5, R25, R25 ;  /* 0x0000001919057220 */ /* 0x000fc80000400000 */
[----:B------:R-:W-:-:S04]  /*0610*/  FFMA.FTZ R0, R5, R0, -0.052303962409496307373 ;  /* 0xbd563cae05007423 */ /* 0x000fc80000010000 */
[----:B------:R-:W-:-:S04]  /*0620*/  FFMA.FTZ R0, R5, R0, 0.1331529766321182251 ;  /* 0x3e08594105007423 */ /* 0x000fc80000010000 */
[----:B------:R-:W-:-:S04]  /*0630*/  FFMA.FTZ R0, R5, R0, -0.33332768082618713379 ;  /* 0xbeaaa9ed05007423 */ /* 0x000fc80000010000 */
[----:B------:R-:W-:-:S04]  /*0640*/  FFMA.FTZ R0, R5, R0, RZ ;  /* 0x0000000005007223 */ /* 0x000fc800000100ff */
[----:B------:R-:W-:-:S07]  /*0650*/  FFMA.FTZ R25, R25, R0, R25 ;  /* 0x0000000019197223 */ /* 0x000fce0000010019 */
.L_x_5:
[----:B------:R-:W-:Y:S05]  /*0660*/  BSYNC B0 ;  /* 0x0000000000007941 */ /* 0x000fea0003800000 */
.L_x_3:
        /* <DEDUP_REMOVED lines=18> */
.L_x_7:
[----:B------:R-:W-:Y:S01]  /*0790*/  MOV R0, 0x3c80f082 ;  /* 0x3c80f08200007802 */ /* 0x000fe20000000f00 */
[----:B------:R-:W-:-:S04]  /*07a0*/  FMUL R7, R26, R26 ;  /* 0x0000001a1a077220 */ /* 0x000fc80000400000 */
[----:B------:R-:W-:-:S04]  /*07b0*/  FFMA.FTZ R0, R7, R0, -0.052303962409496307373 ;  /* 0xbd563cae07007423 */ /* 0x000fc80000010000 */
[----:B------:R-:W-:-:S04]  /*07c0*/  FFMA.FTZ R0, R7, R0, 0.1331529766321182251 ;  /* 0x3e08594107007423 */ /* 0x000fc80000010000 */
[----:B------:R-:W-:-:S04]  /*07d0*/  FFMA.FTZ R0, R7, R0, -0.33332768082618713379 ;  /* 0xbeaaa9ed07007423 */ /* 0x000fc80000010000 */
[----:B------:R-:W-:-:S04]  /*07e0*/  FFMA.FTZ R7, R7, R0, RZ ;  /* 0x0000000007077223 */ /* 0x000fc800000100ff */
[----:B------:R-:W-:-:S07]  /*07f0*/  FFMA.FTZ R26, R26, R7, R26 ;  /* 0x000000071a1a7223 */ /* 0x000fce000001001a */
.L_x_8:
[----:B------:R-:W-:Y:S05]  /*0800*/  BSYNC B0 ;  /* 0x0000000000007941 */ /* 0x000fea0003800000 */
.L_x_6:
        /* <DEDUP_REMOVED lines=18> */
.L_x_10:
[----:B------:R-:W-:Y:S01]  /*0930*/  MOV R0, 0x3c80f082 ;  /* 0x3c80f08200007802 */ /* 0x000fe20000000f00 */
[----:B------:R-:W-:-:S04]  /*0940*/  FMUL R7, R2, R2 ;  /* 0x0000000202077220 */ /* 0x000fc80000400000 */
[----:B------:R-:W-:-:S04]  /*0950*/  FFMA.FTZ R0, R7, R0, -0.052303962409496307373 ;  /* 0xbd563cae07007423 */ /* 0x000fc80000010000 */
[----:B------:R-:W-:-:S04]  /*0960*/  FFMA.FTZ R0, R7, R0, 0.1331529766321182251 ;  /* 0x3e08594107007423 */ /* 0x000fc80000010000 */
[----:B------:R-:W-:-:S04]  /*0970*/  FFMA.FTZ R0, R7, R0, -0.33332768082618713379 ;  /* 0xbeaaa9ed07007423 */ /* 0x000fc80000010000 */
[----:B------:R-:W-:-:S04]  /*0980*/  FFMA.FTZ R7, R7, R0, RZ ;  /* 0x0000000007077223 */ /* 0x000fc800000100ff */
[----:B------:R-:W-:-:S07]  /*0990*/  FFMA.FTZ R27, R2, R7, R2 ;  /* 0x00000007021b7223 */ /* 0x000fce0000010002 */
.L_x_11:
[----:B------:R-:W-:Y:S05]  /*09a0*/  BSYNC B0 ;  /* 0x0000000000007941 */ /* 0x000fea0003800000 */
.L_x_9:
[----:B------:R-:W-:Y:S01]  /*09b0*/  FADD.FTZ R32, |R3|, -RZ ;  /* 0x800000ff03207221 */ /* 0x000fe20000010200 */
[----:B------:R-:W-:Y:S01]  /*09c0*/  BSSY B0, `(.L_x_12) ;  /* 0x0000018000007945 */ /* 0x000fe20003800000 */
[----:B------:R-:W-:Y:S01]  /*09d0*/  FMUL R2, R6, R23 ;  /* 0x0000001706027220 */ /* 0x000fe20000400000 */
[----:B------:R-:W-:Y:S01]  /*09e0*/  FFMA R5, R5, 0.044714998453855514526, R22 ;  /* 0x3d37271305057823 */ /* 0x000fe20000000016 */
[----:B------:R-:W-:Y:S01]  /*09f0*/  FMUL R4, R4, 0.79788458347320556641 ;  /* 0x3f4c422a04047820 */ /* 0x000fe20000400000 */
[----:B------:R-:W-:Y:S01]  /*0a00*/  FSETP.GE.AND P1, PT, R32, 0.60000002384185791016, PT ;  /* 0x3f19999a2000780b */ /* 0x000fe20003f26000 */
[----:B-----5:R-:W-:-:S12]  /*0a10*/  FMUL R7, R16, R16 ;  /* 0x0000001010077220 */ /* 0x020fd80000400000 */
        /* <DEDUP_REMOVED lines=11> */
.L_x_13:
[----:B------:R-:W-:Y:S01]  /*0ad0*/  MOV R0, 0x3c80f082 ;  /* 0x3c80f08200007802 */ /* 0x000fe20000000f00 */
[----:B------:R-:W-:-:S04]  /*0ae0*/  FMUL R31, R3, R3 ;  /* 0x00000003031f7220 */ /* 0x000fc80000400000 */
[----:B------:R-:W-:-:S04]  /*0af0*/  FFMA.FTZ R0, R31, R0, -0.052303962409496307373 ;  /* 0xbd563cae1f007423 */ /* 0x000fc80000010000 */
[----:B------:R-:W-:-:S04]  /*0b00*/  FFMA.FTZ R0, R31, R0, 0.1331529766321182251 ;  /* 0x3e0859411f007423 */ /* 0x000fc80000010000 */
[----:B------:R-:W-:-:S04]  /*0b10*/  FFMA.FTZ R0, R31, R0, -0.33332768082618713379 ;  /* 0xbeaaa9ed1f007423 */ /* 0x000fc80000010000 */
[----:B------:R-:W-:-:S04]  /*0b20*/  FFMA.FTZ R0, R31, R0, RZ ;  /* 0x000000001f007223 */ /* 0x000fc800000100ff */
[----:B------:R-:W-:-:S07]  /*0b30*/  FFMA.FTZ R31, R3, R0, R3 ;  /* 0x00000000031f7223 */ /* 0x000fce0000010003 */
.L_x_14:
[----:B------:R-:W-:Y:S05]  /*0b40*/  BSYNC B0 ;  /* 0x0000000000007941 */ /* 0x000fea0003800000 */
.L_x_12:
        /* <DEDUP_REMOVED lines=18> */
.L_x_16:
[----:B------:R-:W-:Y:S01]  /*0c70*/  MOV R0, 0x3c80f082 ;  /* 0x3c80f08200007802 */ /* 0x000fe20000000f00 */
[----:B------:R-:W-:-:S04]  /*0c80*/  FMUL R3, R4, R4 ;  /* 0x0000000404037220 */ /* 0x000fc80000400000 */
[----:B------:R-:W-:-:S04]  /*0c90*/  FFMA.FTZ R0, R3, R0, -0.052303962409496307373 ;  /* 0xbd563cae03007423 */ /* 0x000fc80000010000 */
[----:B------:R-:W-:-:S04]  /*0ca0*/  FFMA.FTZ R0, R3, R0, 0.1331529766321182251 ;  /* 0x3e08594103007423 */ /* 0x000fc80000010000 */
[----:B------:R-:W-:-:S04]  /*0cb0*/  FFMA.FTZ R0, R3, R0, -0.33332768082618713379 ;  /* 0xbeaaa9ed03007423 */ /* 0x000fc80000010000 */
[----:B------:R-:W-:-:S04]  /*0cc0*/  FFMA.FTZ R3, R3, R0, RZ ;  /* 0x0000000003037223 */ /* 0x000fc800000100ff */
[----:B------:R-:W-:-:S07]  /*0cd0*/  FFMA.FTZ R39, R4, R3, R4 ;  /* 0x0000000304277223 */ /* 0x000fce0000010004 */
.L_x_17:
[----:B------:R-:W-:Y:S05]  /*0ce0*/  BSYNC B0 ;  /* 0x0000000000007941 */ /* 0x000fea0003800000 */
.L_x_15:
        /* <DEDUP_REMOVED lines=18> */
.L_x_19:
[----:B------:R-:W-:Y:S01]  /*0e10*/  MOV R0, 0x3c80f082 ;  /* 0x3c80f08200007802 */ /* 0x000fe20000000f00 */
[----:B------:R-:W-:-:S04]  /*0e20*/  FMUL R33, R5, R5 ;  /* 0x0000000505217220 */ /* 0x000fc80000400000 */
[----:B------:R-:W-:-:S04]  /*0e30*/  FFMA.FTZ R0, R33, R0, -0.052303962409496307373 ;  /* 0xbd563cae21007423 */ /* 0x000fc80000010000 */
[----:B------:R-:W-:-:S04]  /*0e40*/  FFMA.FTZ R0, R33, R0, 0.1331529766321182251 ;  /* 0x3e08594121007423 */ /* 0x000fc80000010000 */
[----:B------:R-:W-:-:S04]  /*0e50*/  FFMA.FTZ R0, R33, R0, -0.33332768082618713379 ;  /* 0xbeaaa9ed21007423 */ /* 0x000fc80000010000 */
[----:B------:R-:W-:-:S04]  /*0e60*/  FFMA.FTZ R0, R33, R0, RZ ;  /* 0x0000000021007223 */ /* 0x000fc800000100ff */
[----:B------:R-:W-:-:S07]  /*0e70*/  FFMA.FTZ R34, R5, R0, R5 ;  /* 0x0000000005227223 */ /* 0x000fce0000010005 */
.L_x_20:
[----:B------:R-:W-:Y:S05]  /*0e80*/  BSYNC B0 ;  /* 0x0000000000007941 */ /* 0x000fea0003800000 */
.L_x_18:
        /* <DEDUP_REMOVED lines=18> */
.L_x_22:
[----:B------:R-:W-:Y:S01]  /*0fb0*/  MOV R0, 0x3c80f082 ;  /* 0x3c80f08200007802 */ /* 0x000fe20000000f00 */
[----:B------:R-:W-:-:S04]  /*0fc0*/  FMUL R5, R2, R2 ;  /* 0x0000000202057220 */ /* 0x000fc80000400000 */
[----:B------:R-:W-:-:S04]  /*0fd0*/  FFMA.FTZ R0, R5, R0, -0.052303962409496307373 ;  /* 0xbd563cae05007423 */ /* 0x000fc80000010000 */
[----:B------:R-:W-:-:S04]  /*0fe0*/  FFMA.FTZ R0, R5, R0, 0.1331529766321182251 ;  /* 0x3e08594105007423 */ /* 0x000fc80000010000 */
[----:B------:R-:W-:-:S04]  /*0ff0*/  FFMA.FTZ R0, R5, R0, -0.33332768082618713379 ;  /* 0xbeaaa9ed05007423 */ /* 0x000fc80000010000 */
[----:B------:R-:W-:-:S04]  /*1000*/  FFMA.FTZ R5, R5, R0, RZ ;  /* 0x0000000005057223 */ /* 0x000fc800000100ff */
[----:B------:R-:W-:-:S07]  /*1010*/  FFMA.FTZ R33, R2, R5, R2 ;  /* 0x0000000502217223 */ /* 0x000fce0000010002 */
.L_x_23:
[----:B------:R-:W-:Y:S05]  /*1020*/  BSYNC B0 ;  /* 0x0000000000007941 */ /* 0x000fea0003800000 */
.L_x_21:
[----:B------:R-:W-:Y:S01]  /*1030*/  FADD.FTZ R32, |R7|, -RZ ;  /* 0x800000ff07207221 */ /* 0x000fe20000010200 */
[----:B------:R-:W-:Y:S01]  /*1040*/  BSSY B0, `(.L_x_24) ;  /* 0x0000018000007945 */ /* 0x000fe20003800000 */
[----:B------:R-:W-:Y:S01]  /*1050*/  FFMA R2, R3, 0.044714998453855514526, R18 ;  /* 0x3d37271303027823 */ /* 0x000fe20000000012 */
[----:B------:R-:W-:Y:S01]  /*1060*/  FMUL R4, R4, R19 ;  /* 0x0000001304047220 */ /* 0x000fe20000400000 */
        /* <DEDUP_REMOVED lines=14> */
.L_x_25:
[----:B------:R-:W-:Y:S01]  /*1150*/  MOV R0, 0x3c80f082 ;  /* 0x3c80f08200007802 */ /* 0x000fe20000000f00 */
[----:B------:R-:W-:-:S04]  /*1160*/  FMUL R5, R7, R7 ;  /* 0x0000000707057220 */ /* 0x000fc80000400000 */
[----:B------:R-:W-:-:S04]  /*1170*/  FFMA.FTZ R0, R5, R0, -0.052303962409496307373 ;  /* 0xbd563cae05007423 */ /* 0x000fc80000010000 */
[----:B------:R-:W-:-:S04]  /*1180*/  FFMA.FTZ R0, R5, R0, 0.1331529766321182251 ;  /* 0x3e08594105007423 */ /* 0x000fc80000010000 */
[----:B------:R-:W-:-:S04]  /*1190*/  FFMA.FTZ R0, R5, R0, -0.33332768082618713379 ;  /* 0xbeaaa9ed05007423 */ /* 0x000fc80000010000 */
[----:B------:R-:W-:-:S04]  /*11a0*/  FFMA.FTZ R0, R5, R0, RZ ;  /* 0x0000000005007223 */ /* 0x000fc800000100ff */
[----:B------:R-:W-:-:S07]  /*11b0*/  FFMA.FTZ R32, R7, R0, R7 ;  /* 0x0000000007207223 */ /* 0x000fce0000010007 */
.L_x_26:
[----:B------:R-:W-:Y:S05]  /*11c0*/  BSYNC B0 ;  /* 0x0000000000007941 */ /* 0x000fea0003800000 */
.L_x_24:
        /* <DEDUP_REMOVED lines=18> */
.L_x_28:
[----:B------:R-:W-:Y:S01]  /*12f0*/  MOV R0, 0x3c80f082 ;  /* 0x3c80f08200007802 */ /* 0x000fe20000000f00 */
[----:B------:R-:W-:-:S04]  /*1300*/  FMUL R5, R6, R6 ;  /* 0x0000000606057220 */ /* 0x000fc80000400000 */
[----:B------:R-:W-:-:S04]  /*1310*/  FFMA.FTZ R0, R5, R0, -0.052303962409496307373 ;  /* 0xbd563cae05007423 */ /* 0x000fc80000010000 */
[----:B------:R-:W-:-:S04]  /*1320*/  FFMA.FTZ R0, R5, R0, 0.1331529766321182251 ;  /* 0x3e08594105007423 */ /* 0x000fc80000010000 */
[----:B------:R-:W-:-:S04]  /*1330*/  FFMA.FTZ R0, R5, R0, -0.33332768082618713379 ;  /* 0xbeaaa9ed05007423 */ /* 0x000fc80000010000 */
[----:B------:R-:W-:-:S04]  /*1340*/  FFMA.FTZ R5, R5, R0, RZ ;  /* 0x0000000005057223 */ /* 0x000fc800000100ff */
[----:B------:R-:W-:-:S07]  /*1350*/  FFMA.FTZ R7, R6, R5, R6 ;  /* 0x0000000506077223 */ /* 0x000fce0000010006 */
.L_x_29:
[----:B------:R-:W-:Y:S05]  /*1360*/  BSYNC B0 ;  /* 0x0000000000007941 */ /* 0x000fea0003800000 */
.L_x_27:
        /* <DEDUP_REMOVED lines=18> */
.L_x_31:
[----:B------:R-:W-:Y:S01]  /*1490*/  MOV R0, 0x3c80f082 ;  /* 0x3c80f08200007802 */ /* 0x000fe20000000f00 */
[----:B------:R-:W-:-:S04]  /*14a0*/  FMUL R5, R2, R2 ;  /* 0x0000000202057220 */ /* 0x000fc80000400000 */
[----:B------:R-:W-:-:S04]  /*14b0*/  FFMA.FTZ R0, R5, R0, -0.052303962409496307373 ;  /* 0xbd563cae05007423 */ /* 0x000fc80000010000 */
[----:B------:R-:W-:-:S04]  /*14c0*/  FFMA.FTZ R0, R5, R0, 0.1331529766321182251 ;  /* 0x3e08594105007423 */ /* 0x000fc80000010000 */
[----:B------:R-:W-:-:S04]  /*14d0*/  FFMA.FTZ R0, R5, R0, -0.33332768082618713379 ;  /* 0xbeaaa9ed05007423 */ /* 0x000fc80000010000 */
[----:B------:R-:W-:-:S04]  /*14e0*/  FFMA.FTZ R5, R5, R0, RZ ;  /* 0x0000000005057223 */ /* 0x000fc800000100ff */
[----:B------:R-:W-:-:S07]  /*14f0*/  FFMA.FTZ R0, R2, R5, R2 ;  /* 0x0000000502007223 */ /* 0x000fce0000010002 */
.L_x_32:
[----:B------:R-:W-:Y:S05]  /*1500*/  BSYNC B0 ;  /* 0x0000000000007941 */ /* 0x000fea0003800000 */
.L_x_30:
[----:B------:R-:W-:Y:S01]  /*1510*/  FADD.FTZ R2, |R3|, -RZ ;  /* 0x800000ff03027221 */ /* 0x000fe20000010200 */
[----:B------:R-:W-:Y:S01]  /*1520*/  BSSY B0, `(.L_x_33) ;  /* 0x0000018000007945 */ /* 0x000fe20003800000 */
[----:B------:R-:W-:Y:S01]  /*1530*/  FMUL R4, R6, 0.79788458347320556641 ;  /* 0x3f4c422a06047820 */ /* 0x000fe20000400000 */
[----:B------:R-:W-:Y:S01]  /*1540*/  FMUL R43, R43, R10 ;  /* 0x0000000a2b2b7220 */ /* 0x000fe20000400000 */
[----:B------:R-:W-:Y:S01]  /*1550*/  FFMA R5, R42, 0.044714998453855514526, R9 ;  /* 0x3d3727132a057823 */ /* 0x000fe20000000009 */
        /* <DEDUP_REMOVED lines=13> */
.L_x_34:
[----:B------:R-:W-:Y:S01]  /*1630*/  MOV R2, 0x3c80f082 ;  /* 0x3c80f08200027802 */ /* 0x000fe20000000f00 */
[----:B------:R-:W-:-:S04]  /*1640*/  FMUL R45, R3, R3 ;  /* 0x00000003032d7220 */ /* 0x000fc80000400000 */
[----:B------:R-:W-:-:S04]  /*1650*/  FFMA.FTZ R2, R45, R2, -0.052303962409496307373 ;  /* 0xbd563cae2d027423 */ /* 0x000fc80000010002 */
[----:B------:R-:W-:-:S04]  /*1660*/  FFMA.FTZ R2, R45, R2, 0.1331529766321182251 ;  /* 0x3e0859412d027423 */ /* 0x000fc80000010002 */
[----:B------:R-:W-:-:S04]  /*1670*/  FFMA.FTZ R2, R45, R2, -0.33332768082618713379 ;  /* 0xbeaaa9ed2d027423 */ /* 0x000fc80000010002 */
[----:B------:R-:W-:-:S04]  /*1680*/  FFMA.FTZ R2, R45, R2, RZ ;  /* 0x000000022d027223 */ /* 0x000fc800000100ff */
[----:B------:R-:W-:-:S07]  /*1690*/  FFMA.FTZ R2, R3, R2, R3 ;  /* 0x0000000203027223 */ /* 0x000fce0000010003 */
.L_x_35:
[----:B------:R-:W-:Y:S05]  /*16a0*/  BSYNC B0 ;  /* 0x0000000000007941 */ /* 0x000fea0003800000 */
.L_x_33:
[----:B------:R-:W-:Y:S01]  /*16b0*/  FADD.FTZ R3, |R4|, -RZ ;  /* 0x800000ff04037221 */ /* 0x000fe20000010200 */
[----:B------:R-:W-:Y:S01]  /*16c0*/  BSSY B0, `(.L_x_36) ;  /* 0x0000017000007945 */ /* 0x000fe20003800000 */
[----:B------:R-:W-:Y:S01]  /*16d0*/  FMUL R6, R6, R11 ;  /* 0x0000000b06067220 */ /* 0x000fe20000400000 */
[----:B------:R-:W-:Y:S01]  /*16e0*/  FFMA R43, R43, 0.044714998453855514526, R10 ;  /* 0x3d3727132b2b7823 */ /* 0x000fe2000000000a */
[----:B------:R-:W-:Y:S01]  /*16f0*/  FMUL R5, R5, 0.79788458347320556641 ;  /* 0x3f4c422a05057820 */ /* 0x000fe20000400000 */
[----:B------:R-:W-:-:S13]  /*1700*/  FSETP.GE.AND P1, PT, R3, 0.60000002384185791016, PT ;  /* 0x3f19999a0300780b */ /* 0x000fda0003f26000 */
        /* <DEDUP_REMOVED lines=11> */
.L_x_37:
[----:B------:R-:W-:Y:S01]  /*17c0*/  MOV R3, 0x3c80f082 ;  /* 0x3c80f08200037802 */ /* 0x000fe20000000f00 */
[----:B------:R-:W-:-:S04]  /*17d0*/  FMUL R42, R4, R4 ;  /* 0x00000004042a7220 */ /* 0x000fc80000400000 */
[----:B------:R-:W-:-:S04]  /*17e0*/  FFMA.FTZ R3, R42, R3, -0.052303962409496307373 ;  /* 0xbd563cae2a037423 */ /* 0x000fc80000010003 */
[----:B------:R-:W-:-:S04]  /*17f0*/  FFMA.FTZ R3, R42, R3, 0.1331529766321182251 ;  /* 0x3e0859412a037423 */ /* 0x000fc80000010003 */
[----:B------:R-:W-:-:S04]  /*1800*/  FFMA.FTZ R3, R42, R3, -0.33332768082618713379 ;  /* 0xbeaaa9ed2a037423 */ /* 0x000fc80000010003 */
[----:B------:R-:W-:-:S04]  /*1810*/  FFMA.FTZ R3, R42, R3, RZ ;  /* 0x000000032a037223 */ /* 0x000fc800000100ff */
[----:B------:R-:W-:-:S07]  /*1820*/  FFMA.FTZ R3, R4, R3, R4 ;  /* 0x0000000304037223 */ /* 0x000fce0000010004 */
.L_x_38:
[----:B------:R-:W-:Y:S05]  /*1830*/  BSYNC B0 ;  /* 0x0000000000007941 */ /* 0x000fea0003800000 */
.L_x_36:
[----:B------:R-:W-:Y:S01]  /*1840*/  FADD.FTZ R4, |R5|, -RZ ;  /* 0x800000ff05047221 */ /* 0x000fe20000010200 */
[----:B------:R-:W-:Y:S01]  /*1850*/  BSSY B0, `(.L_x_39) ;  /* 0x0000016000007945 */ /* 0x000fe20003800000 */
[----:B------:R-:W-:Y:S01]  /*1860*/  FFMA R6, R6, 0.044714998453855514526, R11 ;  /* 0x3d37271306067823 */ /* 0x000fe2000000000b */
[----:B------:R-:W-:Y:S02]  /*1870*/  FMUL R43, R43, 0.79788458347320556641 ;  /* 0x3f4c422a2b2b7820 */ /* 0x000fe40000400000 */
        /* <DEDUP_REMOVED lines=12> */
.L_x_40:
[----:B------:R-:W-:Y:S01]  /*1940*/  MOV R4, 0x3c80f082 ;  /* 0x3c80f08200047802 */ /* 0x000fe20000000f00 */
[----:B------:R-:W-:-:S04]  /*1950*/  FMUL R45, R5, R5 ;  /* 0x00000005052d7220 */ /* 0x000fc80000400000 */
[----:B------:R-:W-:-:S04]  /*1960*/  FFMA.FTZ R4, R45, R4, -0.052303962409496307373 ;  /* 0xbd563cae2d047423 */ /* 0x000fc80000010004 */
[----:B------:R-:W-:-:S04]  /*1970*/  FFMA.FTZ R4, R45, R4, 0.1331529766321182251 ;  /* 0x3e0859412d047423 */ /* 0x000fc80000010004 */
[----:B------:R-:W-:-:S04]  /*1980*/  FFMA.FTZ R4, R45, R4, -0.33332768082618713379 ;  /* 0xbeaaa9ed2d047423 */ /* 0x000fc80000010004 */
[----:B------:R-:W-:-:S04]  /*1990*/  FFMA.FTZ R4, R45, R4, RZ ;  /* 0x000000042d047223 */ /* 0x000fc800000100ff */
[----:B------:R-:W-:-:S07]  /*19a0*/  FFMA.FTZ R4, R5, R4, R5 ;  /* 0x0000000405047223 */ /* 0x000fce0000010005 */
.L_x_41:
[----:B------:R-:W-:Y:S05]  /*19b0*/  BSYNC B0 ;  /* 0x0000000000007941 */ /* 0x000fea0003800000 */
.L_x_39:
[----:B------:R-:W-:Y:S01]  /*19c0*/  FADD.FTZ R5, |R43|, -RZ ;  /* 0x800000ff2b057221 */ /* 0x000fe20000010200 */
[----:B------:R-:W-:Y:S01]  /*19d0*/  BSSY B0, `(.L_x_42) ;  /* 0x0000015000007945 */ /* 0x000fe20003800000 */
[----:B------:R-:W-:-:S03]  /*19e0*/  FMUL R42, R6, 0.79788458347320556641 ;  /* 0x3f4c422a062a7820 */ /* 0x000fc60000400000 */
        /* <DEDUP_REMOVED lines=12> */
.L_x_43:
[----:B------:R-:W-:Y:S01]  /*1ab0*/  MOV R5, 0x3c80f082 ;  /* 0x3c80f08200057802 */ /* 0x000fe20000000f00 */
[----:B------:R-:W-:-:S04]  /*1ac0*/  FMUL R6, R43, R43 ;  /* 0x0000002b2b067220 */ /* 0x000fc80000400000 */
[----:B------:R-:W-:-:S04]  /*1ad0*/  FFMA.FTZ R5, R6, R5, -0.052303962409496307373 ;  /* 0xbd563cae06057423 */ /* 0x000fc80000010005 */
[----:B------:R-:W-:-:S04]  /*1ae0*/  FFMA.FTZ R5, R6, R5, 0.1331529766321182251 ;  /* 0x3e08594106057423 */ /* 0x000fc80000010005 */
[----:B------:R-:W-:-:S04]  /*1af0*/  FFMA.FTZ R5, R6, R5, -0.33332768082618713379 ;  /* 0xbeaaa9ed06057423 */ /* 0x000fc80000010005 */
[----:B------:R-:W-:-:S04]  /*1b00*/  FFMA.FTZ R6, R6, R5, RZ ;  /* 0x0000000506067223 */ /* 0x000fc800000100ff */
[----:B------:R-:W-:-:S07]  /*1b10*/  FFMA.FTZ R5, R43, R6, R43 ;  /* 0x000000062b057223 */ /* 0x000fce000001002b */
.L_x_44:
[----:B------:R-:W-:Y:S05]  /*1b20*/  BSYNC B0 ;  /* 0x0000000000007941 */ /* 0x000fea0003800000 */
.L_x_42:
[----:B------:R-:W-:Y:S01]  /*1b30*/  FADD.FTZ R6, |R42|, -RZ ;  /* 0x800000ff2a067221 */ /* 0x000fe20000010200 */
[----:B------:R-:W-:Y:S04]  /*1b40*/  BSSY B0, `(.L_x_45) ;  /* 0x0000014000007945 */ /* 0x000fe80003800000 */
        /* <DEDUP_REMOVED lines=12> */
.L_x_46:
[----:B------:R-:W-:Y:S01]  /*1c10*/  MOV R6, 0x3c80f082 ;  /* 0x3c80f08200067802 */ /* 0x000fe20000000f00 */
[----:B------:R-:W-:-:S04]  /*1c20*/  FMUL R43, R42, R42 ;  /* 0x0000002a2a2b7220 */ /* 0x000fc80000400000 */
[----:B------:R-:W-:-:S04]  /*1c30*/  FFMA.FTZ R6, R43, R6, -0.052303962409496307373 ;  /* 0xbd563cae2b067423 */ /* 0x000fc80000010006 */
[----:B------:R-:W-:-:S04]  /*1c40*/  FFMA.FTZ R6, R43, R6, 0.1331529766321182251 ;  /* 0x3e0859412b067423 */ /* 0x000fc80000010006 */
[----:B------:R-:W-:-:S04]  /*1c50*/  FFMA.FTZ R6, R43, R6, -0.33332768082618713379 ;  /* 0xbeaaa9ed2b067423 */ /* 0x000fc80000010006 */
[----:B------:R-:W-:-:S04]  /*1c60*/  FFMA.FTZ R43, R43, R6, RZ ;  /* 0x000000062b2b7223 */ /* 0x000fc800000100ff */
[----:B------:R-:W-:-:S07]  /*1c70*/  FFMA.FTZ R6, R42, R43, R42 ;  /* 0x0000002b2a067223 */ /* 0x000fce000001002a */
.L_x_47:
[----:B------:R-:W-:Y:S05]  /*1c80*/  BSYNC B0 ;  /* 0x0000000000007941 */ /* 0x000fea0003800000 */
.L_x_45:
[----:B------:R-:W1:Y:S01]  /*1c90*/  S2UR UR5, SR_CgaCtaId ;  /* 0x00000000000579c3 */ /* 0x000e620000008800 */
[----:B------:R-:W-:Y:S01]  /*1ca0*/  SHF.R.U32.HI R43, RZ, 0x3, R40 ;  /* 0x00000003ff2b7819 */ /* 0x000fe20000011628 */
[----:B------:R-:W-:Y:S01]  /*1cb0*/  FMUL R12, R12, 0.5 ;  /* 0x3f0000000c0c7820 */ /* 0x000fe20000400000 */
[----:B------:R-:W-:Y:S01]  /*1cc0*/  FMUL R13, R13, 0.5 ;  /* 0x3f0000000d0d7820 */ /* 0x000fe20000400000 */
[----:B------:R-:W-:Y:S01]  /*1cd0*/  FADD R42, R25, 1 ;  /* 0x3f800000192a7421 */ /* 0x000fe20000000000 */
[----:B------:R-:W-:Y:S01]  /*1ce0*/  SGXT.U32 R43, R43, 0x5 ;  /* 0x000000052b2b781a */ /* 0x000fe20000000000 */
[----:B------:R-:W-:Y:S01]  /*1cf0*/  FMUL R14, R14, 0.5 ;  /* 0x3f0000000e0e7820 */ /* 0x000fe20000400000 */
[----:B------:R-:W-:Y:S01]  /*1d00*/  SHF.L.U32 R40, R40, 0x7, RZ ;  /* 0x0000000728287819 */ /* 0x000fe200000006ff */
[----:B------:R-:W-:Y:S01]  /*1d10*/  FMUL R13, R13, R42 ;  /* 0x0000002a0d0d7220 */ /* 0x000fe20000400000 */
[----:B------:R-:W-:Y:S01]  /*1d20*/  LOP3.LUT R30, R43, R30, RZ, 0xfc, !PT ;  /* 0x0000001e2b1e7212 */ /* 0x000fe200078efcff */
[----:B------:R-:W-:Y:S01]  /*1d30*/  FADD R43, R24, 1 ;  /* 0x3f800000182b7421 */ /* 0x000fe20000000000 */
[----:B------:R-:W-:Y:S01]  /*1d40*/  FMUL R15, R15, 0.5 ;  /* 0x3f0000000f0f7820 */ /* 0x000fe20000400000 */
[----:B------:R-:W-:Y:S01]  /*1d50*/  FADD R42, R27, 1 ;  /* 0x3f8000001b2a7421 */ /* 0x000fe20000000000 */
[----:B------:R-:W-:Y:S01]  /*1d60*/  FMUL R20, R20, 0.5 ;  /* 0x3f00000014147820 */ /* 0x000fe20000400000 */
[----:B------:R-:W-:Y:S01]  /*1d70*/  FMUL R12, R12, R43 ;  /* 0x0000002b0c0c7220 */ /* 0x000fe20000400000 */
[----:B------:R-:W-:Y:S01]  /*1d80*/  FADD R43, R26, 1 ;  /* 0x3f8000001a2b7421 */ /* 0x000fe20000000000 */
[----:B------:R-:W-:Y:S01]  /*1d90*/  UMOV UR4, 0x400 ;  /* 0x0000040000047882 */ /* 0x000fe20000000000 */
[----:B------:R-:W-:Y:S01]  /*1da0*/  LOP3.LUT R40, R40, 0xf80, RZ, 0xc0, !PT ;  /* 0x00000f8028287812 */ /* 0x000fe200078ec0ff */
[----:B------:R-:W-:Y:S01]  /*1db0*/  FMUL R15, R15, R42 ;  /* 0x0000002a0f0f7220 */ /* 0x000fe20000400000 */
[----:B------:R-:W-:Y:S01]  /*1dc0*/  FMUL R14, R14, R43 ;  /* 0x0000002b0e0e7220 */ /* 0x000fe20000400000 */
[----:B------:R-:W-:Y:S01]  /*1dd0*/  FADD R43, R31, 1 ;  /* 0x3f8000001f2b7421 */ /* 0x000fe20000000000 */
[----:B------:R-:W-:Y:S01]  /*1de0*/  FMUL R21, R21, 0.5 ;  /* 0x3f00000015157820 */ /* 0x000fe20000400000 */
[----:B------:R-:W-:Y:S01]  /*1df0*/  FADD R42, R39, 1 ;  /* 0x3f800000272a7421 */ /* 0x000fe20000000000 */
[----:B------:R-:W-:Y:S01]  /*1e00*/  LOP3.LUT R28, R28, 0x1c, R29, 0xf8, !PT ;  /* 0x0000001c1c1c7812 */ /* 0x000fe200078ef81d */
[----:B-1----:R-:W-:Y:S01]  /*1e10*/  UPRMT UR4, UR5, 0x654, UR4 ;  /* 0x0000065405047896 */ /* 0x002fe20008000004 */
[----:B------:R-:W-:Y:S01]  /*1e20*/  FMUL R20, R20, R43 ;  /* 0x0000002b14147220 */ /* 0x000fe20000400000 */
[C---:B------:R-:W-:Y:S01]  /*1e30*/  LOP3.LUT R43, R40.reuse, 0x20, RZ, 0xfc, !PT ;  /* 0x00000020282b7812 */ /* 0x040fe200078efcff */
[----:B------:R-:W-:Y:S01]  /*1e40*/  FMUL R21, R21, R42 ;  /* 0x0000002a15157220 */ /* 0x000fe20000400000 */
[----:B------:R-:W-:Y:S01]  /*1e50*/  LOP3.LUT R42, R40, R41, RZ, 0xfc, !PT ;  /* 0x00000029282a7212 */ /* 0x000fe200078efcff */
[----:B------:R-:W-:Y:S01]  /*1e60*/  FMUL R22, R22, 0.5 ;  /* 0x3f00000016167820 */ /* 0x000fe20000400000 */
[----:B------:R-:W-:Y:S01]  /*1e70*/  LEA.HI R43, R43, UR4, RZ, 0x1f ;  /* 0x000000042b2b7c11 */ /* 0x000fe2000f8ff8ff */
[----:B------:R-:W-:Y:S01]  /*1e80*/  FMUL R23, R23, 0.5 ;  /* 0x3f00000017177820 */ /* 0x000fe20000400000 */
[----:B------:R-:W-:Y:S01]  /*1e90*/  LEA.HI R41, R40, UR4, RZ, 0x1f ;  /* 0x0000000428297c11 */ /* 0x000fe2000f8ff8ff */
[----:B------:R-:W-:Y:S01]  /*1ea0*/  FMUL R18, R18, 0.5 ;  /* 0x3f00000012127820 */ /* 0x000fe20000400000 */
[----:B------:R-:W-:Y:S01]  /*1eb0*/  LEA R44, R42, R43, 0x2 ;  /* 0x0000002b2a2c7211 */ /* 0x000fe200078e10ff */
[----:B------:R-:W-:Y:S01]  /*1ec0*/  FMUL R19, R19, 0.5 ;  /* 0x3f00000013137820 */ /* 0x000fe20000400000 */
[----:B------:R-:W-:-:S02]  /*1ed0*/  LOP3.LUT R43, R40, 0x40, RZ, 0xfc, !PT ;  /* 0x00000040282b7812 */ /* 0x000fc400078efcff */
[----:B------:R-:W-:Y:S02]  /*1ee0*/  LOP3.LUT R40, R40, 0x60, RZ, 0xfc, !PT ;  /* 0x0000006028287812 */ /* 0x000fe400078efcff */
[----:B------:R-:W-:Y:S02]  /*1ef0*/  LEA.HI R43, R43, UR4, RZ, 0x1f ;  /* 0x000000042b2b7c11 */ /* 0x000fe4000f8ff8ff */
[----:B------:R-:W-:Y:S02]  /*1f00*/  LEA.HI R40, R40, UR4, RZ, 0x1f ;  /* 0x0000000428287c11 */ /* 0x000fe4000f8ff8ff */
[C---:B------:R-:W-:Y:S02]  /*1f10*/  LEA R41, R42.reuse, R41, 0x2 ;  /* 0x000000292a297211 */ /* 0x040fe400078e10ff */
[C---:B------:R-:W-:Y:S02]  /*1f20*/  LEA R45, R42.reuse, R43, 0x2 ;  /* 0x0000002b2a2d7211 */ /* 0x040fe400078e10ff */
[----:B------:R-:W-:Y:S01]  /*1f30*/  LEA R42, R42, R40, 0x2 ;  /* 0x000000282a2a7211 */ /* 0x000fe200078e10ff */
[----:B------:R1:W-:Y:S01]  /*1f40*/  STS [R41], R24 ;  /* 0x0000001829007388 */ /* 0x0003e20000000800 */
[----:B------:R-:W-:-:S02]  /*1f50*/  LOP3.LUT R40, R29, 0x3fc, RZ, 0xc0, !PT ;  /* 0x000003fc1d287812 */ /* 0x000fc400078ec0ff */
[----:B------:R-:W-:Y:S01]  /*1f60*/  ISETP.GE.AND P1, PT, R28, 0x20, PT ;  /* 0x000000201c00780c */ /* 0x000fe20003f26270 */
[----:B------:R2:W-:Y:S03]  /*1f70*/  STS [R44+0x80], R25 ;  /* 0x000080192c007388 */ /* 0x0005e60000000800 */
[----:B------:R-:W-:Y:S01]  /*1f80*/  ISETP.LT.AND P5, PT, R30, 0x1800, !P1 ;  /* 0x000018001e00780c */ /* 0x000fe20004fa1270 */
[----:B------:R-:W-:Y:S01]  /*1f90*/  STS [R45+0x100], R26 ;  /* 0x0001001a2d007388 */ /* 0x000fe20000000800 */
[----:B-1----:R-:W-:-:S03]  /*1fa0*/  SHF.R.U32.HI R24, RZ, 0x1, R29 ;  /* 0x00000001ff187819 */ /* 0x002fc6000001161d */
[----:B------:R-:W-:Y:S01]  /*1fb0*/  STS [R42+0x180], R27 ;  /* 0x0001801b2a007388 */ /* 0x000fe20000000800 */
[----:B------:R-:W-:Y:S02]  /*1fc0*/  SHF.R.S32.HI R29, RZ, 0x1f, R28 ;  /* 0x0000001fff1d7819 */ /* 0x000fe4000001141c */
[----:B------:R-:W-:Y:S01]  /*1fd0*/  LOP3.LUT R24, R24, 0x1f0, RZ, 0xc0, !PT ;  /* 0x000001f018187812 */ /* 0x000fe200078ec0ff */
[----:B------:R1:W-:Y:S01]  /*1fe0*/  STS [R41+0x20], R31 ;  /* 0x0000201f29007388 */ /* 0x0003e20000000800 */
[----:B------:R-:W-:Y:S02]  /*1ff0*/  LEA.HI R29, R29, R28, RZ, 0x3 ;  /* 0x0000001c1d1d7211 */ /* 0x000fe400078f18ff */
[----:B--2---:R-:W-:Y:S01]  /*2000*/  IADD3 R25, R24, UR4, RZ ;  /* 0x0000000418197c10 */ /* 0x004fe2000fffe0ff */
[----:B------:R2:W-:Y:S03]  /*2010*/  STS [R44+0xa0], R39 ;  /* 0x0000a0272c007388 */ /* 0x0005e60000000800 */
[----:B------:R-:W-:Y:S01]  /*2020*/  LEA R25, R40, R25, 0x2 ;  /* 0x0000001928197211 */ /* 0x000fe200078e10ff */
[----:B------:R-:W-:Y:S01]  /*2030*/  STS [R45+0x120], R34 ;  /* 0x000120222d007388 */ /* 0x000fe20000000800 */
[----:B-1----:R-:W-:-:S03]  /*2040*/  LOP3.LUT R31, R29, 0xfffffff8, RZ, 0xc0, !PT ;  /* 0xfffffff81d1f7812 */ /* 0x002fc600078ec0ff */
[----:B------:R-:W-:Y:S01]  /*2050*/  STS [R42+0x1a0], R33 ;  /* 0x0001a0212a007388 */ /* 0x000fe20000000800 */
[----:B--2---:R-:W-:-:S03]  /*2060*/  SHF.R.S32.HI R39, RZ, 0x3, R29 ;  /* 0x00000003ff277819 */ /* 0x004fc6000001141d */
[----:B------:R-:W-:Y:S04]  /*2070*/  STS [R41+0x40], R32 ;  /* 0x0000402029007388 */ /* 0x000fe80000000800 */
[----:B------:R-:W-:Y:S04]  /*2080*/  STS [R44+0xc0], R7 ;  /* 0x0000c0072c007388 */ /* 0x000fe80000000800 */
[----:B------:R-:W-:Y:S04]  /*2090*/  STS [R45+0x140], R0 ;  /* 0x000140002d007388 */ /* 0x000fe80000000800 */
[----:B------:R1:W-:Y:S04]  /*20a0*/  STS [R42+0x1c0], R2 ;  /* 0x0001c0022a007388 */ /* 0x0003e80000000800 */
[----:B------:R2:W-:Y:S04]  /*20b0*/  STS [R41+0x60], R3 ;  /* 0x0000600329007388 */ /* 0x0005e80000000800 */
[----:B------:R3:W-:Y:S01]  /*20c0*/  STS [R44+0xe0], R4 ;  /* 0x0000e0042c007388 */ /* 0x0007e20000000800 */
[----:B-1----:R-:W-:-:S03]  /*20d0*/  FADD R2, R2, 1 ;  /* 0x3f80000002027421 */ /* 0x002fc60000000000 */
[----:B------:R1:W-:Y:S01]  /*20e0*/  STS [R45+0x160], R5 ;  /* 0x000160052d007388 */ /* 0x0003e20000000800 */
[----:B--2---:R-:W-:Y:S01]  /*20f0*/  LOP3.LUT R41, R30, 0x40, RZ, 0xfc, !PT ;  /* 0x000000401e297812 */ /* 0x004fe200078efcff */
[----:B------:R-:W-:Y:S02]  /*2100*/  FADD R3, R3, 1 ;  /* 0x3f80000003037421 */ /* 0x000fe40000000000 */
[----:B------:R2:W-:Y:S01]  /*2110*/  STS [R42+0x1e0], R6 ;  /* 0x0001e0062a007388 */ /* 0x0005e20000000800 */
[----:B---3--:R-:W-:Y:S01]  /*2120*/  IADD3 R44, R28, -R31, RZ ;  /* 0x8000001f1c2c7210 */ /* 0x008fe20007ffe0ff */
[----:B------:R-:W-:Y:S01]  /*2130*/  FADD R4, R4, 1 ;  /* 0x3f80000004047421 */ /* 0x000fe20000000000 */
[----:B------:R-:W-:Y:S01]  /*2140*/  BAR.SYNC.DEFER_BLOCKING 0x0 ;  /* 0x0000000000007b1d */ /* 0x000fe20000010000 */
[----:B------:R-:W-:Y:S01]  /*2150*/  ISETP.LT.AND P6, PT, R41, 0x1800, !P1 ;  /* 0x000018002900780c */ /* 0x000fe20004fc1270 */
[----:B-1----:R-:W-:Y:S01]  /*2160*/  FADD R5, R5, 1 ;  /* 0x3f80000005057421 */ /* 0x002fe20000000000 */
[----:B------:R-:W-:Y:S01]  /*2170*/  IMAD R39, R39, 0xc000, R44 ;  /* 0x0000c00027277824 */ /* 0x000fe200078e022c */
[----:B------:R-:W-:-:S04]  /*2180*/  LOP3.LUT R44, R30, 0x60, RZ, 0xfc, !PT ;  /* 0x000000601e2c7812 */ /* 0x000fc800078efcff */
[----:B--2---:R-:W1:Y:S01]  /*2190*/  LDC.64 R42, c[0x0][0x218] ;  /* 0x00008600ff2a7b82 */ /* 0x004e620000000a00 */
[----:B------:R-:W-:Y:S01]  /*21a0*/  FADD R6, R6, 1 ;  /* 0x3f80000006067421 */ /* 0x000fe20000000000 */
[CC--:B------:R-:W-:Y:S02]  /*21b0*/  LEA R29, R30.reuse, R39.reuse, 0x3 ;  /* 0x000000271e1d7211 */ /* 0x0c0fe400078e18ff */
[----:B------:R-:W-:Y:S02]  /*21c0*/  LOP3.LUT R30, R30, 0x20, RZ, 0xfc, !PT ;  /* 0x000000201e1e7812 */ /* 0x000fe400078efcff */
[-C--:B------:R-:W-:Y:S02]  /*21d0*/  LEA R41, R41, R39.reuse, 0x3 ;  /* 0x0000002729297211 */ /* 0x080fe400078e18ff */
[-C--:B------:R-:W-:Y:S02]  /*21e0*/  LEA R45, R30, R39.reuse, 0x3 ;  /* 0x000000271e2d7211 */ /* 0x080fe400078e18ff */
[----:B------:R-:W-:Y:S01]  /*21f0*/  LEA R39, R44, R39, 0x3 ;  /* 0x000000272c277211 */ /* 0x000fe200078e18ff */
[----:B------:R-:W2:Y:S01]  /*2200*/  LDS.128 R24, [R25] ;  /* 0x0000000019187984 */ /* 0x000ea20000000c00 */
[----:B-1----:R-:W-:-:S05]  /*2210*/  IMAD.WIDE R28, R29, 0x4, R42 ;  /* 0x000000041d1c7825 */ /* 0x002fca00078e022a */
[----:B--2---:R1:W-:Y:S01]  /*2220*/  @P5 STG.E.128 desc[UR6][R28.64], R24 ;  /* 0x000000181c005986 */ /* 0x0043e2000c101d06 */
[----:B------:R-:W-:Y:S01]  /*2230*/  ISETP.LT.AND P5, PT, R44, 0x1800, !P1 ;  /* 0x000018002c00780c */ /* 0x000fe20004fa1270 */
[----:B------:R-:W-:Y:S01]  /*2240*/  IMAD.WIDE R44, R45, 0x4, R42 ;  /* 0x000000042d2c7825 */ /* 0x000fe200078e022a */
[----:B------:R-:W-:Y:S02]  /*2250*/  ISETP.LT.AND P1, PT, R30, 0x1800, !P1 ;  /* 0x000018001e00780c */ /* 0x000fe40004f21270 */
[----:B------:R-:W-:-:S04]  /*2260*/  LOP3.LUT R30, R40, 0x400, RZ, 0xfc, !PT ;  /* 0x00000400281e7812 */ /* 0x000fc800078efcff */
[----:B------:R-:W-:-:S04]  /*2270*/  SHF.R.U32.HI R30, RZ, 0x1, R30 ;  /* 0x00000001ff1e7819 */ /* 0x000fc8000001161e */
[----:B------:R-:W-:-:S04]  /*2280*/  LOP3.LUT R30, R30, 0x3f0, RZ, 0xc0, !PT ;  /* 0x000003f01e1e7812 */ /* 0x000fc800078ec0ff */
[----:B-1----:R-:W-:Y:S02]  /*2290*/  IADD3 R25, R30, UR4, RZ ;  /* 0x000000041e197c10 */ /* 0x002fe4000fffe0ff */
[C---:B------:R-:W-:Y:S02]  /*22a0*/  LOP3.LUT R28, R40.reuse, 0x800, RZ, 0xfc, !PT ;  /* 0x00000800281c7812 */ /* 0x040fe400078efcff */
[----:B------:R-:W-:Y:S02]  /*22b0*/  LEA R25, R40, R25, 0x2 ;  /* 0x0000001928197211 */ /* 0x000fe400078e10ff */
[----:B------:R-:W-:-:S04]  /*22c0*/  SHF.R.U32.HI R28, RZ, 0x1, R28 ;  /* 0x00000001ff1c7819 */ /* 0x000fc8000001161c */
[----:B------:R-:W1:Y:S01]  /*22d0*/  LDS.128 R24, [R25+0x1000] ;  /* 0x0010000019187984 */ /* 0x000e620000000c00 */
[----:B------:R-:W-:-:S04]  /*22e0*/  LOP3.LUT R28, R28, 0x5f0, RZ, 0xc0, !PT ;  /* 0x000005f01c1c7812 */ /* 0x000fc800078ec0ff */
[----:B------:R-:W-:-:S04]  /*22f0*/  IADD3 R29, R28, UR4, RZ ;  /* 0x000000041c1d7c10 */ /* 0x000fc8000fffe0ff */
[----:B------:R-:W-:-:S06]  /*2300*/  LEA R29, R40, R29, 0x2 ;  /* 0x0000001d281d7211 */ /* 0x000fcc00078e10ff */
[----:B------:R-:W2:Y:S04]  /*2310*/  LDS.128 R28, [R29+0x2000] ;  /* 0x002000001d1c7984 */ /* 0x000ea80000000c00 */
[----:B-1----:R1:W-:Y:S02]  /*2320*/  @P1 STG.E.128 desc[UR6][R44.64], R24 ;  /* 0x000000182c001986 */ /* 0x0023e4000c101d06 */
[----:B-1----:R-:W-:Y:S01]  /*2330*/  LOP3.LUT R24, R40, 0xc00, RZ, 0xfc, !PT ;  /* 0x00000c0028187812 */ /* 0x002fe200078efcff */
[----:B------:R-:W-:-:S04]  /*2340*/  IMAD.WIDE R44, R41, 0x4, R42 ;  /* 0x00000004292c7825 */ /* 0x000fc800078e022a */
[----:B------:R-:W-:Y:S01]  /*2350*/  FMUL R41, R16, 0.5 ;  /* 0x3f00000010297820 */ /* 0x000fe20000400000 */
[----:B------:R-:W-:Y:S01]  /*2360*/  SHF.R.U32.HI R24, RZ, 0x1, R24 ;  /* 0x00000001ff187819 */ /* 0x000fe20000011618 */
[----:B------:R-:W-:Y:S01]  /*2370*/  IMAD.WIDE R42, R39, 0x4, R42 ;  /* 0x00000004272a7825 */ /* 0x000fe200078e022a */
[----:B--2---:R1:W-:Y:S03]  /*2380*/  @P6 STG.E.128 desc[UR6][R44.64], R28 ;  /* 0x0000001c2c006986 */ /* 0x0043e6000c101d06 */
[----:B------:R-:W-:Y:S01]  /*2390*/  FMUL R39, R11, 0.5 ;  /* 0x3f0000000b277820 */ /* 0x000fe20000400000 */
[----:B------:R-:W-:Y:S02]  /*23a0*/  LOP3.LUT R24, R24, 0x7f0, RZ, 0xc0, !PT ;  /* 0x000007f018187812 */ /* 0x000fe400078ec0ff */
[----:B------:R-:W-:Y:S01]  /*23b0*/  SHF.R.S32.HI R11, RZ, 0x1f, R36 ;  /* 0x0000001fff0b7819 */ /* 0x000fe20000011424 */
[----:B------:R-:W-:Y:S01]  /*23c0*/  FMUL R39, R39, R6 ;  /* 0x0000000627277220 */ /* 0x000fe20000400000 */
[----:B------:R-:W-:Y:S01]  /*23d0*/  IADD3 R25, R24, UR4, RZ ;  /* 0x0000000418197c10 */ /* 0x000fe2000fffe0ff */
[----:B------:R-:W-:-:S02]  /*23e0*/  ULDC.64 UR4, c[0x0][0x220] ;  /* 0x0000880000047ab9 */ /* 0x000fc40000000a00 */
[----:B------:R-:W-:Y:S02]  /*23f0*/  LEA R16, P1, R38, UR4, 0x2 ;  /* 0x0000000426107c11 */ /* 0x000fe4000f8210ff */
[----:B------:R-:W-:Y:S01]  /*2400*/  LEA R25, R40, R25, 0x2 ;  /* 0x0000001928197211 */ /* 0x000fe200078e10ff */
[----:B------:R-:W-:-:S05]  /*2410*/  FMUL R40, R17, 0.5 ;  /* 0x3f00000011287820 */ /* 0x000fca0000400000 */
[----:B------:R-:W2:Y:S01]  /*2420*/  LDS.128 R24, [R25+0x3000] ;  /* 0x0030000019187984 */ /* 0x000ea20000000c00 */
[----:B-1----:R-:W-:Y:S01]  /*2430*/  SHF.R.S32.HI R29, RZ, 0x1f, R38 ;  /* 0x0000001fff1d7819 */ /* 0x002fe20000011426 */
[----:B------:R-:W-:Y:S01]  /*2440*/  FMUL R30, R8, 0.5 ;  /* 0x3f000000081e7820 */ /* 0x000fe20000400000 */
[----:B------:R-:W-:Y:S01]  /*2450*/  SHF.R.S32.HI R8, RZ, 0x1f, R37 ;  /* 0x0000001fff087819 */ /* 0x000fe20000011425 */
[----:B------:R-:W-:Y:S01]  /*2460*/  FMUL R31, R9, 0.5 ;  /* 0x3f000000091f7820 */ /* 0x000fe20000400000 */
[----:B------:R-:W-:Y:S01]  /*2470*/  LEA.HI.X R17, R38, UR5, R29, 0x2, P1 ;  /* 0x0000000526117c11 */ /* 0x000fe200088f141d */
[----:B------:R-:W-:Y:S01]  /*2480*/  FADD R9, R34, 1 ;  /* 0x3f80000022097421 */ /* 0x000fe20000000000 */
[C---:B------:R-:W-:Y:S01]  /*2490*/  LEA R28, P1, R37.reuse, UR4, 0x2 ;  /* 0x00000004251c7c11 */ /* 0x040fe2000f8210ff */
[----:B------:R-:W-:Y:S01]  /*24a0*/  FMUL R38, R10, 0.5 ;  /* 0x3f0000000a267820 */ /* 0x000fe20000400000 */
[----:B------:R-:W-:Y:S01]  /*24b0*/  SHF.R.S32.HI R10, RZ, 0x1f, R35 ;  /* 0x0000001fff0a7819 */ /* 0x000fe20000011423 */
[----:B------:R-:W-:Y:S01]  /*24c0*/  FMUL R22, R22, R9 ;  /* 0x0000000916167220 */ /* 0x000fe20000400000 */
[----:B------:R-:W-:Y:S01]  /*24d0*/  LEA.HI.X R29, R37, UR5, R8, 0x2, P1 ;  /* 0x00000005251d7c11 */ /* 0x000fe200088f1408 */
[----:B------:R-:W-:Y:S01]  /*24e0*/  FADD R8, R33, 1 ;  /* 0x3f80000021087421 */ /* 0x000fe20000000000 */
[----:B------:R-:W-:Y:S01]  /*24f0*/  FADD R9, R7, 1 ;  /* 0x3f80000007097421 */ /* 0x000fe20000000000 */
[----:B------:R-:W-:Y:S01]  /*2500*/  FADD R7, R0, 1 ;  /* 0x3f80000000077421 */ /* 0x000fe20000000000 */
[----:B------:R-:W-:Y:S01]  /*2510*/  FMUL R37, R31, R4 ;  /* 0x000000041f257220 */ /* 0x000fe20000400000 */
[----:B------:R-:W-:Y:S01]  /*2520*/  FMUL R23, R23, R8 ;  /* 0x0000000817177220 */ /* 0x000fe20000400000 */
[----:B------:R-:W-:Y:S01]  /*2530*/  FADD R8, R32, 1 ;  /* 0x3f80000020087421 */ /* 0x000fe20000000000 */
[----:B------:R-:W-:Y:S01]  /*2540*/  FMUL R9, R40, R9 ;  /* 0x0000000928097220 */ /* 0x000fe20000400000 */
[----:B------:R-:W-:-:S02]  /*2550*/  FMUL R38, R38, R5 ;  /* 0x0000000526267220 */ /* 0x000fc40000400000 */
[----:B------:R-:W-:Y:S01]  /*2560*/  FMUL R8, R41, R8 ;  /* 0x0000000829087220 */ /* 0x000fe20000400000 */
[----:B--2---:R1:W-:Y:S01]  /*2570*/  @P5 STG.E.128 desc[UR6][R42.64], R24 ;  /* 0x000000182a005986 */ /* 0x0043e2000c101d06 */
[----:B------:R-:W-:-:S03]  /*2580*/  LEA R44, P5, R35, UR4, 0x2 ;  /* 0x00000004232c7c11 */ /* 0x000fc6000f8a10ff */
[----:B------:R2:W-:Y:S01]  /*2590*/  @P4 STG.E.128 desc[UR6][R16.64], R12 ;  /* 0x0000000c10004986 */ /* 0x0005e2000c101d06 */
[----:B------:R-:W-:Y:S01]  /*25a0*/  LEA.HI.X R45, R35, UR5, R10, 0x2, P5 ;  /* 0x00000005232d7c11 */ /* 0x000fe2000a8f140a */
[----:B------:R-:W-:Y:S02]  /*25b0*/  FMUL R10, R18, R7 ;  /* 0x00000007120a7220 */ /* 0x000fe40000400000 */
[----:B------:R2:W-:Y:S01]  /*25c0*/  @P3 STG.E.128 desc[UR6][R28.64], R20 ;  /* 0x000000141c003986 */ /* 0x0005e2000c101d06 */
[----:B-1----:R-:W-:-:S04]  /*25d0*/  LEA R42, P1, R36, UR4, 0x2 ;  /* 0x00000004242a7c11 */ /* 0x002fc8000f8210ff */
[----:B------:R-:W-:Y:S01]  /*25e0*/  LEA.HI.X R43, R36, UR5, R11, 0x2, P1 ;  /* 0x00000005242b7c11 */ /* 0x000fe200088f140b */
[----:B------:R-:W-:Y:S01]  /*25f0*/  FMUL R11, R19, R2 ;  /* 0x00000002130b7220 */ /* 0x000fe20000400000 */
[----:B------:R-:W-:-:S04]  /*2600*/  FMUL R36, R30, R3 ;  /* 0x000000031e247220 */ /* 0x000fc80000400000 */
[----:B------:R2:W-:Y:S01]  /*2610*/  @P2 STG.E.128 desc[UR6][R42.64], R8 ;  /* 0x000000082a002986 */ /* 0x0005e2000c101d06 */
[----:B------:R-:W-:Y:S05]  /*2620*/  @!P0 EXIT ;  /* 0x000000000000894d */ /* 0x000fea0003800000 */
[----:B------:R-:W-:Y:S01]  /*2630*/  STG.E.128 desc[UR6][R44.64], R36 ;  /* 0x000000242c007986 */ /* 0x000fe2000c101d06 */
[----:B------:R-:W-:Y:S05]  /*2640*/  EXIT ;  /* 0x000000000000794d */ /* 0x000fea0003800000 */
.L_x_48:
[----:B------:R-:W-:-:S00]  /*2650*/  BRA `(.L_x_48) ;  /* 0xfffffffc00fc7947 */ /* 0x000fc0000383ffff */
[----:B------:R-:W-:-:S00]  /*2660*/  NOP ;  /* 0x0000000000007918 */ /* 0x000fc00000000000 */
        /* <DEDUP_REMOVED lines=9> */
.L_x_49:


//--------------------- .nv.global.init           --------------------------
	.section	.nv.global.init,"aw",@progbits
.nv.global.init:
	.type		_$_str,@object
	.size		_$_str,(.L_0 - _$_str)
_$_str:
        /*0000*/ 	.byte	0x5f, 0x5f, 0x43, 0x55, 0x44, 0x41, 0x5f, 0x46, 0x54, 0x5a, 0x00
.L_0:


//--------------------- .nv.shared.triton_poi_fused_add_mul_pow_sqrt_tanh_13 --------------------------
	.section	.nv.shared.triton_poi_fused_add_mul_pow_sqrt_tanh_13,"aw",@nobits
	.sectionflags	@""
	.align	16
	.zero		1024


//--------------------- .nv.constant0.triton_poi_fused_add_mul_pow_sqrt_tanh_13 --------------------------
	.section	.nv.constant0.triton_poi_fused_add_mul_pow_sqrt_tanh_13,"a",@progbits
	.sectionflags	@""
	.align	4
.nv.constant0.triton_poi_fused_add_mul_pow_sqrt_tanh_13:
	.zero		560
